//
// Generated by NVIDIA NVVM Compiler
//
// Compiler Build ID: CL-36424714
// Cuda compilation tools, release 13.0, V13.0.88
// Based on NVVM 20.0.0
//

.version 9.0
.target sm_100
.address_size 64

	// .globl	_Z35dot_product_shared_memory_reductionPdS_S_i
// _ZZ35dot_product_shared_memory_reductionPdS_S_iE11partial_sum has been demoted

.visible .entry _Z35dot_product_shared_memory_reductionPdS_S_i(
	.param .u64 .ptr .align 1 _Z35dot_product_shared_memory_reductionPdS_S_i_param_0,
	.param .u64 .ptr .align 1 _Z35dot_product_shared_memory_reductionPdS_S_i_param_1,
	.param .u64 .ptr .align 1 _Z35dot_product_shared_memory_reductionPdS_S_i_param_2,
	.param .u32 _Z35dot_product_shared_memory_reductionPdS_S_i_param_3
)
{
	.reg .pred 	%p<11>;
	.reg .b32 	%r<9>;
	.reg .b64 	%rd<13>;
	.reg .b64 	%fd<29>;
	// demoted variable
	.shared .align 8 .b8 _ZZ35dot_product_shared_memory_reductionPdS_S_iE11partial_sum[2048];
	ld.param.u64 	%rd1, [_Z35dot_product_shared_memory_reductionPdS_S_i_param_0];
	ld.param.u64 	%rd2, [_Z35dot_product_shared_memory_reductionPdS_S_i_param_1];
	ld.param.u64 	%rd3, [_Z35dot_product_shared_memory_reductionPdS_S_i_param_2];
	ld.param.u32 	%r5, [_Z35dot_product_shared_memory_reductionPdS_S_i_param_3];
	mov.u32 	%r6, %ntid.x;
	mov.u32 	%r1, %ctaid.x;
	mov.u32 	%r2, %tid.x;
	mad.lo.s32 	%r3, %r6, %r1, %r2;
	setp.ge.s32 	%p1, %r3, %r5;
	shl.b32 	%r7, %r2, 3;
	mov.u32 	%r8, _ZZ35dot_product_shared_memory_reductionPdS_S_iE11partial_sum;
	add.s32 	%r4, %r8, %r7;
	@%p1 bra 	$L__BB0_2;
	cvta.to.global.u64 	%rd5, %rd1;
	cvta.to.global.u64 	%rd6, %rd2;
	mul.wide.s32 	%rd7, %r3, 8;
	add.s64 	%rd8, %rd5, %rd7;
	ld.global.f64 	%fd1, [%rd8];
	add.s64 	%rd9, %rd6, %rd7;
	ld.global.f64 	%fd2, [%rd9];
	mul.f64 	%fd3, %fd1, %fd2;
	st.shared.f64 	[%r4], %fd3;
	bra.uni 	$L__BB0_3;
$L__BB0_2:
	mov.b64 	%rd4, 0;
	st.shared.u64 	[%r4], %rd4;
$L__BB0_3:
	bar.sync 	0;
	setp.gt.u32 	%p2, %r2, 127;
	@%p2 bra 	$L__BB0_5;
	ld.shared.f64 	%fd4, [%r4+1024];
	ld.shared.f64 	%fd5, [%r4];
	add.f64 	%fd6, %fd4, %fd5;
	st.shared.f64 	[%r4], %fd6;
$L__BB0_5:
	bar.sync 	0;
	setp.gt.u32 	%p3, %r2, 63;
	@%p3 bra 	$L__BB0_7;
	ld.shared.f64 	%fd7, [%r4+512];
	ld.shared.f64 	%fd8, [%r4];
	add.f64 	%fd9, %fd7, %fd8;
	st.shared.f64 	[%r4], %fd9;
$L__BB0_7:
	bar.sync 	0;
	setp.gt.u32 	%p4, %r2, 31;
	@%p4 bra 	$L__BB0_9;
	ld.shared.f64 	%fd10, [%r4+256];
	ld.shared.f64 	%fd11, [%r4];
	add.f64 	%fd12, %fd10, %fd11;
	st.shared.f64 	[%r4], %fd12;
$L__BB0_9:
	bar.sync 	0;
	setp.gt.u32 	%p5, %r2, 15;
	@%p5 bra 	$L__BB0_11;
	ld.shared.f64 	%fd13, [%r4+128];
	ld.shared.f64 	%fd14, [%r4];
	add.f64 	%fd15, %fd13, %fd14;
	st.shared.f64 	[%r4], %fd15;
$L__BB0_11:
	bar.sync 	0;
	setp.gt.u32 	%p6, %r2, 7;
	@%p6 bra 	$L__BB0_13;
	ld.shared.f64 	%fd16, [%r4+64];
	ld.shared.f64 	%fd17, [%r4];
	add.f64 	%fd18, %fd16, %fd17;
	st.shared.f64 	[%r4], %fd18;
$L__BB0_13:
	bar.sync 	0;
	setp.gt.u32 	%p7, %r2, 3;
	@%p7 bra 	$L__BB0_15;
	ld.shared.f64 	%fd19, [%r4+32];
	ld.shared.f64 	%fd20, [%r4];
	add.f64 	%fd21, %fd19, %fd20;
	st.shared.f64 	[%r4], %fd21;
$L__BB0_15:
	bar.sync 	0;
	setp.gt.u32 	%p8, %r2, 1;
	@%p8 bra 	$L__BB0_17;
	ld.shared.f64 	%fd22, [%r4+16];
	ld.shared.f64 	%fd23, [%r4];
	add.f64 	%fd24, %fd22, %fd23;
	st.shared.f64 	[%r4], %fd24;
$L__BB0_17:
	bar.sync 	0;
	setp.ne.s32 	%p9, %r2, 0;
	@%p9 bra 	$L__BB0_19;
	ld.shared.f64 	%fd25, [_ZZ35dot_product_shared_memory_reductionPdS_S_iE11partial_sum+8];
	ld.shared.f64 	%fd26, [%r4];
	add.f64 	%fd27, %fd25, %fd26;
	st.shared.f64 	[%r4], %fd27;
$L__BB0_19:
	setp.ne.s32 	%p10, %r2, 0;
	bar.sync 	0;
	@%p10 bra 	$L__BB0_21;
	ld.shared.f64 	%fd28, [_ZZ35dot_product_shared_memory_reductionPdS_S_iE11partial_sum];
	cvta.to.global.u64 	%rd10, %rd3;
	mul.wide.u32 	%rd11, %r1, 8;
	add.s64 	%rd12, %rd10, %rd11;
	st.global.f64 	[%rd12], %fd28;
$L__BB0_21:
	ret;

}


// ===== COMPILED SASS (sm_100) =====

	.target	sm_100

	.elftype	@"ET_EXEC"


//--------------------- .note.nv.tkinfo           --------------------------
	.section	.note.nv.tkinfo,"",@"SHT_NOTE"
	.sectionflags	@"SHF_NOTE_NV_TKINFO"
	.tkinfo
        /*0018*/ 	.word	0x00000002
        /*0030*/ 	.string	""
        /*0030*/ 	.string	"ptxas"
        /*0030*/ 	.string	"Cuda compilation tools, release 13.0, V13.0.88"
        /*0030*/ 	.string	"Build cuda_13.0.r13.0/compiler.36424714_0"
        /*0030*/ 	.string	"-arch sm_100 -m 64 "



//--------------------- .note.nv.cuinfo           --------------------------
	.section	.note.nv.cuinfo,"",@"SHT_NOTE"
	.sectionflags	@"SHF_NOTE_NV_CUINFO"
        /*0018*/ 	.short	0x0002
        /*001a*/ 	.short	0x0064
        /*001c*/ 	.short	0x0082
	.zero		2


//--------------------- .nv.info                  --------------------------
	.section	.nv.info,"",@"SHT_CUDA_INFO"
	.align	4


	//----- nvinfo : EIATTR_REGCOUNT
	.align		4
        /*0000*/ 	.byte	0x04, 0x2f
        /*0002*/ 	.short	(.L_1 - .L_0)
	.align		4
.L_0:
        /*0004*/ 	.word	index@(_Z35dot_product_shared_memory_reductionPdS_S_i)
        /*0008*/ 	.word	0x0000000e


	//----- nvinfo : EIATTR_FRAME_SIZE
	.align		4
.L_1:
        /*000c*/ 	.byte	0x04, 0x11
        /*000e*/ 	.short	(.L_3 - .L_2)
	.align		4
.L_2:
        /*0010*/ 	.word	index@(_Z35dot_product_shared_memory_reductionPdS_S_i)
        /*0014*/ 	.word	0x00000000


	//----- nvinfo : EIATTR_MIN_STACK_SIZE
	.align		4
.L_3:
        /*0018*/ 	.byte	0x04, 0x12
        /*001a*/ 	.short	(.L_5 - .L_4)
	.align		4
.L_4:
        /*001c*/ 	.word	index@(_Z35dot_product_shared_memory_reductionPdS_S_i)
        /*0020*/ 	.word	0x00000000
.L_5:


//--------------------- .nv.compat                --------------------------
	.section	.nv.compat,"",@"SHT_CUDA_COMPAT_INFO"
	.align	4
        /*0000*/ 	.byte	0x02, 0x09, 0x00, 0x00, 0x02, 0x02, 0x01, 0x00, 0x02, 0x05, 0x05, 0x00, 0x03, 0x07, 0x01, 0x01
        /*0010*/ 	.byte	0x02, 0x03, 0x00, 0x00, 0x02, 0x06, 0x01, 0x00, 0x04, 0x0b, 0x08, 0x00, 0x01, 0x00, 0x00, 0x00
        /*0020*/ 	.byte	0x00, 0x00, 0x00, 0x00


//--------------------- .nv.info._Z35dot_product_shared_memory_reductionPdS_S_i --------------------------
	.section	.nv.info._Z35dot_product_shared_memory_reductionPdS_S_i,"",@"SHT_CUDA_INFO"
	.sectionflags	@""
	.align	4


	//----- nvinfo : EIATTR_CUDA_API_VERSION
	.align		4
        /*0000*/ 	.byte	0x04, 0x37
        /*0002*/ 	.short	(.L_7 - .L_6)
.L_6:
        /*0004*/ 	.word	0x00000082


	//----- nvinfo : EIATTR_KPARAM_INFO
	.align		4
.L_7:
        /*0008*/ 	.byte	0x04, 0x17
        /*000a*/ 	.short	(.L_9 - .L_8)
.L_8:
        /*000c*/ 	.word	0x00000000
        /*0010*/ 	.short	0x0003
        /*0012*/ 	.short	0x0018
        /*0014*/ 	.byte	0x00, 0xf0, 0x11, 0x00


	//----- nvinfo : EIATTR_KPARAM_INFO
	.align		4
.L_9:
        /*0018*/ 	.byte	0x04, 0x17
        /*001a*/ 	.short	(.L_11 - .L_10)
.L_10:
        /*001c*/ 	.word	0x00000000
        /*0020*/ 	.short	0x0002
        /*0022*/ 	.short	0x0010
        /*0024*/ 	.byte	0x00, 0xf5, 0x21, 0x00


	//----- nvinfo : EIATTR_KPARAM_INFO
	.align		4
.L_11:
        /*0028*/ 	.byte	0x04, 0x17
        /*002a*/ 	.short	(.L_13 - .L_12)
.L_12:
        /*002c*/ 	.word	0x00000000
        /*0030*/ 	.short	0x0001
        /*0032*/ 	.short	0x0008
        /*0034*/ 	.byte	0x00, 0xf5, 0x21, 0x00


	//----- nvinfo : EIATTR_KPARAM_INFO
	.align		4
.L_13:
        /*0038*/ 	.byte	0x04, 0x17
        /*003a*/ 	.short	(.L_15 - .L_14)
.L_14:
        /*003c*/ 	.word	0x00000000
        /*0040*/ 	.short	0x0000
        /*0042*/ 	.short	0x0000
        /*0044*/ 	.byte	0x00, 0xf5, 0x21, 0x00


	//----- nvinfo : EIATTR_SPARSE_MMA_MASK
	.align		4
.L_15:
        /*0048*/ 	.byte	0x03, 0x50
        /*004a*/ 	.short	0x0000


	//----- nvinfo : EIATTR_MAXREG_COUNT
	.align		4
        /*004c*/ 	.byte	0x03, 0x1b
        /*004e*/ 	.short	0x00ff


	//----- nvinfo : EIATTR_NUM_BARRIERS
	.align		4
        /*0050*/ 	.byte	0x02, 0x4c
        /*0052*/ 	.byte	0x01
	.zero		1


	//----- nvinfo : EIATTR_MERCURY_ISA_VERSION
	.align		4
        /*0054*/ 	.byte	0x03, 0x5f
        /*0056*/ 	.short	0x0101


	//----- nvinfo : EIATTR_VRC_CTA_INIT_COUNT
	.align		4
        /*0058*/ 	.byte	0x02, 0x4a
	.zero		1
	.zero		1


	//----- nvinfo : EIATTR_EXIT_INSTR_OFFSETS
	.align		4
        /*005c*/ 	.byte	0x04, 0x1c
        /*005e*/ 	.short	(.L_17 - .L_16)


	//   ....[0]....
.L_16:
        /*0060*/ 	.word	0x00000460


	//   ....[1]....
        /*0064*/ 	.word	0x000004b0


	//----- nvinfo : EIATTR_CBANK_PARAM_SIZE
	.align		4
.L_17:
        /*0068*/ 	.byte	0x03, 0x19
        /*006a*/ 	.short	0x001c


	//----- nvinfo : EIATTR_PARAM_CBANK
	.align		4
        /*006c*/ 	.byte	0x04, 0x0a
        /*006e*/ 	.short	(.L_19 - .L_18)
	.align		4
.L_18:
        /*0070*/ 	.word	index@(.nv.constant0._Z35dot_product_shared_memory_reductionPdS_S_i)
        /*0074*/ 	.short	0x0380
        /*0076*/ 	.short	0x001c


	//----- nvinfo : EIATTR_SW_WAR
	.align		4
.L_19:
        /*0078*/ 	.byte	0x04, 0x36
        /*007a*/ 	.short	(.L_21 - .L_20)
.L_20:
        /*007c*/ 	.word	0x00000008
.L_21:


//--------------------- .nv.callgraph             --------------------------
	.section	.nv.callgraph,"",@"SHT_CUDA_CALLGRAPH"
	.align	4
	.sectionentsize	8
	.align		4
        /*0000*/ 	.word	0x00000000
	.align		4
        /*0004*/ 	.word	0xffffffff
	.align		4
        /*0008*/ 	.word	0x00000000
	.align		4
        /*000c*/ 	.word	0xfffffffe
	.align		4
        /*0010*/ 	.word	0x00000000
	.align		4
        /*0014*/ 	.word	0xfffffffd
	.align		4
        /*0018*/ 	.word	0x00000000
	.align		4
        /*001c*/ 	.word	0xfffffffc


//--------------------- .text._Z35dot_product_shared_memory_reductionPdS_S_i --------------------------
	.section	.text._Z35dot_product_shared_memory_reductionPdS_S_i,"ax",@progbits
	.align	128
        .global         _Z35dot_product_shared_memory_reductionPdS_S_i
        .type           _Z35dot_product_shared_memory_reductionPdS_S_i,@function
        .size           _Z35dot_product_shared_memory_reductionPdS_S_i,(.L_x_1 - _Z35dot_product_shared_memory_reductionPdS_S_i)
        .other          _Z35dot_product_shared_memory_reductionPdS_S_i,@"STO_CUDA_ENTRY STV_DEFAULT"
_Z35dot_product_shared_memory_reductionPdS_S_i:
.text._Z35dot_product_shared_memory_reductionPdS_S_i:
[----:B------:R-:W-:Y:S01]  /*0000*/  LDC R1, c[0x0][0x37c] ;  /* 0x0000df00ff017b82 */ /* 0x000fe20000000800 */
[----:B------:R-:W0:Y:S01]  /*0010*/  S2R R0, SR_CTAID.X ;  /* 0x0000000000007919 */ /* 0x000e220000002500 */
[----:B------:R-:W0:Y:S06]  /*0020*/  LDCU UR4, c[0x0][0x360] ;  /* 0x00006c00ff0477ac */ /* 0x000e2c0008000800 */
[----:B------:R-:W1:Y:S01]  /*0030*/  LDC.64 R4, c[0x0][0x380] ;  /* 0x0000e000ff047b82 */ /* 0x000e620000000a00 */
[----:B------:R-:W0:Y:S01]  /*0040*/  S2R R3, SR_TID.X ;  /* 0x0000000000037919 */ /* 0x000e220000002100 */
[----:B------:R-:W2:Y:S01]  /*0050*/  LDCU UR5, c[0x0][0x398] ;  /* 0x00007300ff0577ac */ /* 0x000ea20008000800 */
[----:B------:R-:W3:Y:S05]  /*0060*/  LDCU.64 UR6, c[0x0][0x358] ;  /* 0x00006b00ff0677ac */ /* 0x000eea0008000a00 */
[----:B------:R-:W4:Y:S01]  /*0070*/  LDC.64 R6, c[0x0][0x388] ;  /* 0x0000e200ff067b82 */ /* 0x000f220000000a00 */
[----:B0-----:R-:W-:-:S05]  /*0080*/  IMAD R9, R0, UR4, R3 ;  /* 0x0000000400097c24 */ /* 0x001fca000f8e0203 */
[----:B--2---:R-:W-:-:S13]  /*0090*/  ISETP.GE.AND P0, PT, R9, UR5, PT ;  /* 0x0000000509007c0c */ /* 0x004fda000bf06270 */
[----:B-1----:R-:W-:-:S04]  /*00a0*/  @!P0 IMAD.WIDE R4, R9, 0x8, R4 ;  /* 0x0000000809048825 */ /* 0x002fc800078e0204 */
[----:B----4-:R-:W-:Y:S02]  /*00b0*/  @!P0 IMAD.WIDE R6, R9, 0x8, R6 ;  /* 0x0000000809068825 */ /* 0x010fe400078e0206 */
[----:B---3--:R-:W2:Y:S04]  /*00c0*/  @!P0 LDG.E.64 R4, desc[UR6][R4.64] ;  /* 0x0000000604048981 */ /* 0x008ea8000c1e1b00 */
[----:B------:R-:W2:Y:S01]  /*00d0*/  @!P0 LDG.E.64 R6, desc[UR6][R6.64] ;  /* 0x0000000606068981 */ /* 0x000ea2000c1e1b00 */
[----:B------:R-:W0:Y:S01]  /*00e0*/  S2UR UR5, SR_CgaCtaId ;  /* 0x00000000000579c3 */ /* 0x000e220000008800 */
[----:B------:R-:W-:Y:S01]  /*00f0*/  UMOV UR4, 0x400 ;  /* 0x0000040000047882 */ /* 0x000fe20000000000 */
[----:B------:R-:W-:Y:S01]  /*0100*/  ISETP.GT.U32.AND P1, PT, R3, 0x7f, PT ;  /* 0x0000007f0300780c */ /* 0x000fe20003f24070 */
[----:B0-----:R-:W-:-:S06]  /*0110*/  ULEA UR4, UR5, UR4, 0x18 ;  /* 0x0000000405047291 */ /* 0x001fcc000f8ec0ff */
[----:B------:R-:W-:Y:S01]  /*0120*/  LEA R2, R3, UR4, 0x3 ;  /* 0x0000000403027c11 */ /* 0x000fe2000f8e18ff */
[----:B--2---:R-:W-:-:S07]  /*0130*/  @!P0 DMUL R8, R4, R6 ;  /* 0x0000000604088228 */ /* 0x004fce0000000000 */
[----:B------:R-:W-:Y:S04]  /*0140*/  @!P0 STS.64 [R2], R8 ;  /* 0x0000000802008388 */ /* 0x000fe80000000a00 */
[----:B------:R-:W-:Y:S01]  /*0150*/  @P0 STS.64 [R2], RZ ;  /* 0x000000ff02000388 */ /* 0x000fe20000000a00 */
[----:B------:R-:W-:Y:S01]  /*0160*/  BAR.SYNC.DEFER_BLOCKING 0x0 ;  /* 0x0000000000007b1d */ /* 0x000fe20000010000 */
[----:B------:R-:W-:-:S05]  /*0170*/  ISETP.GT.U32.AND P0, PT, R3, 0x3f, PT ;  /* 0x0000003f0300780c */ /* 0x000fca0003f04070 */
[----:B------:R-:W-:Y:S04]  /*0180*/  @!P1 LDS.64 R4, [R2+0x400] ;  /* 0x0004000002049984 */ /* 0x000fe80000000a00 */
[----:B------:R-:W0:Y:S02]  /*0190*/  @!P1 LDS.64 R6, [R2] ;  /* 0x0000000002069984 */ /* 0x000e240000000a00 */
[----:B0-----:R-:W-:-:S07]  /*01a0*/  @!P1 DADD R4, R4, R6 ;  /* 0x0000000004049229 */ /* 0x001fce0000000006 */
[----:B------:R-:W-:Y:S01]  /*01b0*/  @!P1 STS.64 [R2], R4 ;  /* 0x0000000402009388 */ /* 0x000fe20000000a00 */
        /* <DEDUP_REMOVED lines=31> */
[----:B------:R-:W-:-:S05]  /*03b0*/  ISETP.NE.AND P0, PT, R3, RZ, PT ;  /* 0x000000ff0300720c */ /* 0x000fca0003f05270 */
[----:B------:R-:W-:Y:S04]  /*03c0*/  @!P1 LDS.64 R4, [R2+0x10] ;  /* 0x0000100002049984 */ /* 0x000fe80000000a00 */
[----:B------:R-:W0:Y:S02]  /*03d0*/  @!P1 LDS.64 R10, [R2] ;  /* 0x00000000020a9984 */ /* 0x000e240000000a00 */
[----:B0-----:R-:W-:-:S07]  /*03e0*/  @!P1 DADD R4, R4, R10 ;  /* 0x0000000004049229 */ /* 0x001fce000000000a */
[----:B------:R-:W-:Y:S01]  /*03f0*/  @!P1 STS.64 [R2], R4 ;  /* 0x0000000402009388 */ /* 0x000fe20000000a00 */
[----:B------:R-:W-:Y:S06]  /*0400*/  BAR.SYNC.DEFER_BLOCKING 0x0 ;  /* 0x0000000000007b1d */ /* 0x000fec0000010000 */
[----:B------:R-:W-:Y:S04]  /*0410*/  @!P0 LDS.64 R6, [UR4+0x8] ;  /* 0x00000804ff068984 */ /* 0x000fe80008000a00 */
[----:B------:R-:W0:Y:S02]  /*0420*/  @!P0 LDS.64 R10, [R2] ;  /* 0x00000000020a8984 */ /* 0x000e240000000a00 */
[----:B0-----:R-:W-:-:S07]  /*0430*/  @!P0 DADD R6, R6, R10 ;  /* 0x0000000006068229 */ /* 0x001fce000000000a */
[----:B------:R0:W-:Y:S01]  /*0440*/  @!P0 STS.64 [R2], R6 ;  /* 0x0000000602008388 */ /* 0x0001e20000000a00 */
[----:B------:R-:W-:Y:S06]  /*0450*/  BAR.SYNC.DEFER_BLOCKING 0x0 ;  /* 0x0000000000007b1d */ /* 0x000fec0000010000 */
[----:B------:R-:W-:Y:S05]  /*0460*/  @P0 EXIT ;  /* 0x000000000000094d */ /* 0x000fea0003800000 */
[----:B0-----:R-:W0:Y:S01]  /*0470*/  LDS.64 R2, [UR4] ;  /* 0x00000004ff027984 */ /* 0x001e220008000a00 */
[----:B------:R-:W1:Y:S02]  /*0480*/  LDC.64 R4, c[0x0][0x390] ;  /* 0x0000e400ff047b82 */ /* 0x000e640000000a00 */
[----:B-1----:R-:W-:-:S05]  /*0490*/  IMAD.WIDE.U32 R4, R0, 0x8, R4 ;  /* 0x0000000800047825 */ /* 0x002fca00078e0004 */
[----:B0-----:R-:W-:Y:S01]  /*04a0*/  STG.E.64 desc[UR6][R4.64], R2 ;  /* 0x0000000204007986 */ /* 0x001fe2000c101b06 */
[----:B------:R-:W-:Y:S05]  /*04b0*/  EXIT ;  /* 0x000000000000794d */ /* 0x000fea0003800000 */
.L_x_0:
[----:B------:R-:W-:-:S00]  /*04c0*/  BRA `(.L_x_0) ;  /* 0xfffffffc00fc7947 */ /* 0x000fc0000383ffff */
[----:B------:R-:W-:-:S00]  /*04d0*/  NOP ;  /* 0x0000000000007918 */ /* 0x000fc00000000000 */
        /* <DEDUP_REMOVED lines=10> */
.L_x_1:


//--------------------- .nv.shared._Z35dot_product_shared_memory_reductionPdS_S_i --------------------------
	.section	.nv.shared._Z35dot_product_shared_memory_reductionPdS_S_i,"aw",@nobits
	.sectionflags	@""
	.align	8
.nv.shared._Z35dot_product_shared_memory_reductionPdS_S_i:
	.zero		3072


//--------------------- .nv.shared.reserved.0     --------------------------
	.section	.nv.shared.reserved.0,"aw",@nobits
	.weak		__nv_reservedSMEM_offset_0_alias
	.size		__nv_reservedSMEM_offset_0_alias, 0, 64
	.other		__nv_reservedSMEM_offset_0_alias,@"STO_CUDA_RESERVED_SHARED STV_DEFAULT"
__nv_reservedSMEM_offset_0_alias:
	.zero		0
	.zero		64


//--------------------- .nv.constant0._Z35dot_product_shared_memory_reductionPdS_S_i --------------------------
	.section	.nv.constant0._Z35dot_product_shared_memory_reductionPdS_S_i,"a",@progbits
	.sectionflags	@""
	.align	4
.nv.constant0._Z35dot_product_shared_memory_reductionPdS_S_i:
	.zero		924


//--------------------- SYMBOLS --------------------------

	.type		.nv.reservedSmem.offset0,@object
	.size		.nv.reservedSmem.offset0,0x4
	.type		.nv.reservedSmem.cap,@object
	.size		.nv.reservedSmem.cap,0x4
